	.headerflags	@"EF_CUDA_TEXMODE_UNIFIED EF_CUDA_64BIT_ADDRESS EF_CUDA_ACCELERATORS EF_CUDA_SM90 EF_CUDA_VIRTUAL_SM(EF_CUDA_SM90)"
	.elftype	@"ET_EXEC"


//--------------------- .nv.info                  --------------------------
	.section	.nv.info,"",@"SHT_CUDA_INFO"
	.align	4


	//----- nvinfo : EIATTR_REGCOUNT
	.align		4
        /*0000*/ 	.byte	0x04, 0x2f
        /*0002*/ 	.short	(.L_1 - .L_0)
	.align		4
.L_0:
        /*0004*/ 	.word	index@(triton_poi_fused_add_constant_pad_nd_convolution_max_pool2d_with_indices_relu_15)
        /*0008*/ 	.word	0x0000001a


	//----- nvinfo : EIATTR_MIN_STACK_SIZE
	.align		4
.L_1:
        /*000c*/ 	.byte	0x04, 0x12
        /*000e*/ 	.short	(.L_3 - .L_2)
	.align		4
.L_2:
        /*0010*/ 	.word	index@(triton_poi_fused_add_constant_pad_nd_convolution_max_pool2d_with_indices_relu_15)
        /*0014*/ 	.word	0x00000000


	//----- nvinfo : EIATTR_FRAME_SIZE
	.align		4
.L_3:
        /*0018*/ 	.byte	0x04, 0x11
        /*001a*/ 	.short	(.L_5 - .L_4)
	.align		4
.L_4:
        /*001c*/ 	.word	index@(triton_poi_fused_add_constant_pad_nd_convolution_max_pool2d_with_indices_relu_15)
        /*0020*/ 	.word	0x00000000


	//----- nvinfo : EIATTR_MIN_STACK_SIZE
	.align		4
.L_5:
        /*0024*/ 	.byte	0x04, 0x12
        /*0026*/ 	.short	(.L_7 - .L_6)
	.align		4
.L_6:
        /*0028*/ 	.word	index@(triton_poi_fused_add_constant_pad_nd_convolution_max_pool2d_with_indices_relu_15)
        /*002c*/ 	.word	0x00000000
.L_7:


//--------------------- .nv.info.triton_poi_fused_add_constant_pad_nd_convolution_max_pool2d_with_indices_relu_15 --------------------------
	.section	.nv.info.triton_poi_fused_add_constant_pad_nd_convolution_max_pool2d_with_indices_relu_15,"",@"SHT_CUDA_INFO"
	.sectionflags	@""
	.align	4


	//----- nvinfo : EIATTR_CUDA_API_VERSION
	.align		4
        /*0000*/ 	.byte	0x04, 0x37
        /*0002*/ 	.short	(.L_9 - .L_8)
.L_8:
        /*0004*/ 	.word	0x0000007c


	//----- nvinfo : EIATTR_KPARAM_INFO
	.align		4
.L_9:
        /*0008*/ 	.byte	0x04, 0x17
        /*000a*/ 	.short	(.L_11 - .L_10)
.L_10:
        /*000c*/ 	.word	0x00000000
        /*0010*/ 	.short	0x0003
        /*0012*/ 	.short	0x0018
        /*0014*/ 	.byte	0x00, 0xf0, 0x11, 0x00


	//----- nvinfo : EIATTR_KPARAM_INFO
	.align		4
.L_11:
        /*0018*/ 	.byte	0x04, 0x17
        /*001a*/ 	.short	(.L_13 - .L_12)
.L_12:
        /*001c*/ 	.word	0x00000000
        /*0020*/ 	.short	0x0002
        /*0022*/ 	.short	0x0010
        /*0024*/ 	.byte	0x00, 0xf4, 0x21, 0x00


	//----- nvinfo : EIATTR_KPARAM_INFO
	.align		4
.L_13:
        /*0028*/ 	.byte	0x04, 0x17
        /*002a*/ 	.short	(.L_15 - .L_14)
.L_14:
        /*002c*/ 	.word	0x00000000
        /*0030*/ 	.short	0x0001
        /*0032*/ 	.short	0x0008
        /*0034*/ 	.byte	0x00, 0xf4, 0x21, 0x00


	//----- nvinfo : EIATTR_KPARAM_INFO
	.align		4
.L_15:
        /*0038*/ 	.byte	0x04, 0x17
        /*003a*/ 	.short	(.L_17 - .L_16)
.L_16:
        /*003c*/ 	.word	0x00000000
        /*0040*/ 	.short	0x0000
        /*0042*/ 	.short	0x0000
        /*0044*/ 	.byte	0x00, 0xf4, 0x21, 0x00


	//----- nvinfo : EIATTR_SPARSE_MMA_MASK
	.align		4
.L_17:
        /*0048*/ 	.byte	0x03, 0x50
        /*004a*/ 	.short	0x0000


	//----- nvinfo : EIATTR_MAXREG_COUNT
	.align		4
        /*004c*/ 	.byte	0x03, 0x1b
        /*004e*/ 	.short	0x00ff


	//----- nvinfo : EIATTR_EXIT_INSTR_OFFSETS
	.align		4
        /*0050*/ 	.byte	0x04, 0x1c
        /*0052*/ 	.short	(.L_19 - .L_18)


	//   ....[0]....
.L_18:
        /*0054*/ 	.word	0x000004d0


	//----- nvinfo : EIATTR_REQNTID
	.align		4
.L_19:
        /*0058*/ 	.byte	0x04, 0x10
        /*005a*/ 	.short	(.L_21 - .L_20)
.L_20:
        /*005c*/ 	.word	0x00000080
        /*0060*/ 	.word	0x00000001
        /*0064*/ 	.word	0x00000001


	//----- nvinfo : EIATTR_CBANK_PARAM_SIZE
	.align		4
.L_21:
        /*0068*/ 	.byte	0x03, 0x19
        /*006a*/ 	.short	0x001c


	//----- nvinfo : EIATTR_PARAM_CBANK
	.align		4
        /*006c*/ 	.byte	0x04, 0x0a
        /*006e*/ 	.short	(.L_23 - .L_22)
	.align		4
.L_22:
        /*0070*/ 	.word	index@(.nv.constant0.triton_poi_fused_add_constant_pad_nd_convolution_max_pool2d_with_indices_relu_15)
        /*0074*/ 	.short	0x0210
        /*0076*/ 	.short	0x001c


	//----- nvinfo : EIATTR_SW_WAR
	.align		4
.L_23:
        /*0078*/ 	.byte	0x04, 0x36
        /*007a*/ 	.short	(.L_25 - .L_24)
.L_24:
        /*007c*/ 	.word	0x00000008
.L_25:


//--------------------- .nv.callgraph             --------------------------
	.section	.nv.callgraph,"",@"SHT_CUDA_CALLGRAPH"
	.align	4
	.sectionentsize	8
	.align		4
        /*0000*/ 	.word	0x00000000
	.align		4
        /*0004*/ 	.word	0xffffffff
	.align		4
        /*0008*/ 	.word	0x00000000
	.align		4
        /*000c*/ 	.word	0xfffffffe
	.align		4
        /*0010*/ 	.word	0x00000000
	.align		4
        /*0014*/ 	.word	0xfffffffd
	.align		4
        /*0018*/ 	.word	0x00000000
	.align		4
        /*001c*/ 	.word	0xfffffffc


//--------------------- .text.triton_poi_fused_add_constant_pad_nd_convolution_max_pool2d_with_indices_relu_15 --------------------------
	.section	.text.triton_poi_fused_add_constant_pad_nd_convolution_max_pool2d_with_indices_relu_15,"ax",@progbits
	.align	128
        .global         triton_poi_fused_add_constant_pad_nd_convolution_max_pool2d_with_indices_relu_15
        .type           triton_poi_fused_add_constant_pad_nd_convolution_max_pool2d_with_indices_relu_15,@function
        .size           triton_poi_fused_add_constant_pad_nd_convolution_max_pool2d_with_indices_relu_15,(.L_x_1 - triton_poi_fused_add_constant_pad_nd_convolution_max_pool2d_with_indices_relu_15)
        .other          triton_poi_fused_add_constant_pad_nd_convolution_max_pool2d_with_indices_relu_15,@"STO_CUDA_ENTRY STV_DEFAULT"
triton_poi_fused_add_constant_pad_nd_convolution_max_pool2d_with_indices_relu_15:
.text.triton_poi_fused_add_constant_pad_nd_convolution_max_pool2d_with_indices_relu_15:
[----:B------:R-:W-:Y:S01]  /*0000*/  LDC R1, c[0x0][0x28] ;  /* 0x00000a00ff017b82 */ /* 0x000fe20000000800 */
[----:B------:R-:W1:Y:S07]  /*0010*/  S2R R0, SR_TID.X ;  /* 0x0000000000007919 */ /* 0x000e6e0000002100 */
[----:B------:R-:W2:Y:S01]  /*0020*/  LDC.64 R8, c[0x0][0x220] ;  /* 0x00008800ff087b82 */ /* 0x000ea20000000a00 */
[----:B------:R-:W-:Y:S01]  /*0030*/  ULDC.64 UR4, c[0x0][0x208] ;  /* 0x0000820000047ab9 */ /* 0x000fe20000000a00 */
[----:B------:R-:W3:Y:S06]  /*0040*/  S2R R3, SR_CTAID.X ;  /* 0x0000000000037919 */ /* 0x000eec0000002500 */
[----:B------:R-:W4:Y:S08]  /*0050*/  LDC.64 R22, c[0x0][0x218] ;  /* 0x00008600ff167b82 */ /* 0x000f300000000a00 */
[----:B------:R-:W5:Y:S01]  /*0060*/  LDC.64 R20, c[0x0][0x210] ;  /* 0x00008400ff147b82 */ /* 0x000f620000000a00 */
[----:B-1----:R-:W-:-:S05]  /*0070*/  IMAD.SHL.U32 R0, R0, 0x2, RZ ;  /* 0x0000000200007824 */ /* 0x002fca00078e00ff */
[----:B------:R-:W-:-:S05]  /*0080*/  LOP3.LUT R0, R0, 0xfe, RZ, 0xc0, !PT ;  /* 0x000000fe00007812 */ /* 0x000fca00078ec0ff */
[----:B---3--:R-:W-:-:S04]  /*0090*/  IMAD R0, R3, 0x100, R0 ;  /* 0x0000010003007824 */ /* 0x008fc800078e0200 */
[----:B------:R-:W-:-:S05]  /*00a0*/  IMAD.HI R2, R0, 0x2aaaaaab, RZ ;  /* 0x2aaaaaab00027827 */ /* 0x000fca00078e02ff */
[----:B------:R-:W-:-:S04]  /*00b0*/  SHF.R.U32.HI R3, RZ, 0x1f, R2 ;  /* 0x0000001fff037819 */ /* 0x000fc80000011602 */
[CC--:B------:R-:W-:Y:S02]  /*00c0*/  LEA.HI.SX32 R5, R2.reuse, R3.reuse, 0x1d ;  /* 0x0000000302057211 */ /* 0x0c0fe400078feaff */
[----:B------:R-:W-:Y:S02]  /*00d0*/  LEA.HI.SX32 R3, R2, R3, 0x1a ;  /* 0x0000000302037211 */ /* 0x000fe400078fd2ff */
[C---:B------:R-:W-:Y:S01]  /*00e0*/  LEA.HI R4, R5.reuse, R5, RZ, 0x3 ;  /* 0x0000000505047211 */ /* 0x040fe200078f18ff */
[----:B------:R-:W-:-:S03]  /*00f0*/  IMAD R10, R5, -0x30, R0 ;  /* 0xffffffd0050a7824 */ /* 0x000fc600078e0200 */
[----:B------:R-:W-:Y:S01]  /*0100*/  LOP3.LUT R4, R4, 0xfffffff8, RZ, 0xc0, !PT ;  /* 0xfffffff804047812 */ /* 0x000fe200078ec0ff */
[----:B------:R-:W-:Y:S01]  /*0110*/  IMAD R3, R3, 0x540, R10 ;  /* 0x0000054003037824 */ /* 0x000fe200078e020a */
[----:B------:R-:W-:-:S03]  /*0120*/  ISETP.GE.AND P0, PT, R10, 0x2a, PT ;  /* 0x0000002a0a00780c */ /* 0x000fc60003f06270 */
[----:B------:R-:W-:-:S04]  /*0130*/  IMAD.IADD R4, R5, 0x1, -R4 ;  /* 0x0000000105047824 */ /* 0x000fc800078e0a04 */
[----:B------:R-:W-:Y:S01]  /*0140*/  IMAD R7, R4, 0x54, R3 ;  /* 0x0000005404077824 */ /* 0x000fe200078e0203 */
[----:B------:R-:W-:Y:S02]  /*0150*/  CS2R R4, SRZ ;  /* 0x0000000000047805 */ /* 0x000fe4000001ff00 */
[----:B------:R-:W-:Y:S01]  /*0160*/  CS2R R2, SRZ ;  /* 0x0000000000027805 */ /* 0x000fe2000001ff00 */
[C---:B------:R-:W-:Y:S02]  /*0170*/  VIADD R15, R7.reuse, 0x2a ;  /* 0x0000002a070f7836 */ /* 0x040fe40000000000 */
[----:B--2---:R-:W-:-:S04]  /*0180*/  IMAD.WIDE R12, R7, 0x4, R8 ;  /* 0x00000004070c7825 */ /* 0x004fc800078e0208 */
[--C-:B------:R-:W-:Y:S01]  /*0190*/  IMAD.WIDE R14, R15, 0x4, R8.reuse ;  /* 0x000000040f0e7825 */ /* 0x100fe200078e0208 */
[----:B------:R-:W2:Y:S03]  /*01a0*/  @!P0 LDG.E.64 R4, desc[UR4][R12.64] ;  /* 0x000000040c048981 */ /* 0x000ea6000c1e1b00 */
[C---:B------:R-:W-:Y:S01]  /*01b0*/  VIADD R17, R7.reuse, 0x2a0 ;  /* 0x000002a007117836 */ /* 0x040fe20000000000 */
[----:B------:R4:W3:Y:S01]  /*01c0*/  @!P0 LDG.E.64 R2, desc[UR4][R14.64] ;  /* 0x000000040e028981 */ /* 0x0008e2000c1e1b00 */
[----:B------:R-:W-:Y:S01]  /*01d0*/  VIADD R19, R7, 0x2ca ;  /* 0x000002ca07137836 */ /* 0x000fe20000000000 */
[----:B------:R-:W-:Y:S01]  /*01e0*/  CS2R R6, SRZ ;  /* 0x0000000000067805 */ /* 0x000fe2000001ff00 */
[----:B------:R-:W-:-:S04]  /*01f0*/  IMAD.WIDE R16, R17, 0x4, R8 ;  /* 0x0000000411107825 */ /* 0x000fc800078e0208 */
[----:B------:R-:W-:Y:S01]  /*0200*/  IMAD.WIDE R18, R19, 0x4, R8 ;  /* 0x0000000413127825 */ /* 0x000fe200078e0208 */
[----:B------:R-:W3:Y:S01]  /*0210*/  @!P0 LDG.E.64 R6, desc[UR4][R16.64] ;  /* 0x0000000410068981 */ /* 0x000ee2000c1e1b00 */
[----:B------:R-:W-:-:S06]  /*0220*/  CS2R R8, SRZ ;  /* 0x0000000000087805 */ /* 0x000fcc000001ff00 */
[----:B------:R-:W3:Y:S01]  /*0230*/  @!P0 LDG.E.64 R8, desc[UR4][R18.64] ;  /* 0x0000000412088981 */ /* 0x000ee2000c1e1b00 */
[----:B----4-:R-:W-:-:S04]  /*0240*/  IMAD.WIDE R14, R10, 0x4, R22 ;  /* 0x000000040a0e7825 */ /* 0x010fc800078e0216 */
[----:B-----5:R-:W-:Y:S02]  /*0250*/  IMAD.WIDE R12, R0, 0x4, R20 ;  /* 0x00000004000c7825 */ /* 0x020fe400078e0214 */
[----:B------:R-:W4:Y:S04]  /*0260*/  LDG.E.EL.64 R14, desc[UR4][R14.64] ;  /* 0x000000040e0e7981 */ /* 0x000f28000c2e1b00 */
[----:B------:R-:W4:Y:S01]  /*0270*/  LDG.E.64 R10, desc[UR4][R12.64] ;  /* 0x000000040c0a7981 */ /* 0x000f22000c1e1b00 */
[----:B--2---:R-:W-:Y:S02]  /*0280*/  SEL R21, R4, RZ, !P0 ;  /* 0x000000ff04157207 */ /* 0x004fe40004000000 */
[----:B------:R-:W-:Y:S02]  /*0290*/  SEL R4, R5, RZ, !P0 ;  /* 0x000000ff05047207 */ /* 0x000fe40004000000 */
[----:B---3--:R-:W-:-:S02]  /*02a0*/  SEL R2, R2, RZ, !P0 ;  /* 0x000000ff02027207 */ /* 0x008fc40004000000 */
[----:B------:R-:W-:Y:S02]  /*02b0*/  SEL R3, R3, RZ, !P0 ;  /* 0x000000ff03037207 */ /* 0x000fe40004000000 */
[----:B------:R-:W-:Y:S02]  /*02c0*/  FSETP.GT.AND P3, PT, R2, R21, PT ;  /* 0x000000150200720b */ /* 0x000fe40003f64000 */
[----:B------:R-:W-:Y:S02]  /*02d0*/  FSETP.GT.AND P4, PT, R3, R4, PT ;  /* 0x000000040300720b */ /* 0x000fe40003f84000 */
[----:B------:R-:W-:Y:S02]  /*02e0*/  SEL R5, R6, RZ, !P0 ;  /* 0x000000ff06057207 */ /* 0x000fe40004000000 */
[----:B------:R-:W-:Y:S02]  /*02f0*/  SEL R0, R7, RZ, !P0 ;  /* 0x000000ff07007207 */ /* 0x000fe40004000000 */
[----:B------:R-:W-:-:S02]  /*0300*/  FSETP.NAN.AND P1, PT, R5, R5, PT ;  /* 0x000000050500720b */ /* 0x000fc40003f28000 */
[----:B------:R-:W-:Y:S02]  /*0310*/  FSETP.NAN.AND P2, PT, R0, R0, PT ;  /* 0x000000000000720b */ /* 0x000fe40003f48000 */
[----:B------:R-:W-:Y:S02]  /*0320*/  FSETP.NAN.AND P5, PT, R2, R2, PT ;  /* 0x000000020200720b */ /* 0x000fe40003fa8000 */
[----:B------:R-:W-:Y:S02]  /*0330*/  FSETP.NAN.AND P6, PT, R3, R3, PT ;  /* 0x000000030300720b */ /* 0x000fe40003fc8000 */
[----:B------:R-:W-:Y:S02]  /*0340*/  SEL R8, R8, RZ, !P0 ;  /* 0x000000ff08087207 */ /* 0x000fe40004000000 */
[----:B------:R-:W-:Y:S02]  /*0350*/  SEL R9, R9, RZ, !P0 ;  /* 0x000000ff09097207 */ /* 0x000fe40004000000 */
[----:B------:R-:W-:-:S02]  /*0360*/  @!P3 FSEL R2, R2, R21, P5 ;  /* 0x000000150202b208 */ /* 0x000fc40002800000 */
[----:B------:R-:W-:Y:S02]  /*0370*/  @!P4 FSEL R3, R3, R4, P6 ;  /* 0x000000040303c208 */ /* 0x000fe40003000000 */
[----:B------:R-:W-:Y:S02]  /*0380*/  FSETP.NAN.AND P3, PT, R8, R8, PT ;  /* 0x000000080800720b */ /* 0x000fe40003f68000 */
[----:B------:R-:W-:Y:S02]  /*0390*/  FSETP.NAN.AND P4, PT, R9, R9, PT ;  /* 0x000000090900720b */ /* 0x000fe40003f88000 */
[----:B------:R-:W-:Y:S02]  /*03a0*/  FSETP.GEU.AND P5, PT, R2, R5, PT ;  /* 0x000000050200720b */ /* 0x000fe40003fae000 */
[----:B------:R-:W-:Y:S02]  /*03b0*/  FSETP.GEU.AND P6, PT, R3, R0, PT ;  /* 0x000000000300720b */ /* 0x000fe40003fce000 */
[----:B------:R-:W-:-:S02]  /*03c0*/  @!P1 FSEL R5, R5, R2, !P5 ;  /* 0x0000000205059208 */ /* 0x000fc40006800000 */
[----:B------:R-:W-:Y:S02]  /*03d0*/  @!P2 FSEL R0, R0, R3, !P6 ;  /* 0x000000030000a208 */ /* 0x000fe40007000000 */
[----:B------:R-:W-:Y:S02]  /*03e0*/  FSETP.GEU.AND P1, PT, R5, R8, PT ;  /* 0x000000080500720b */ /* 0x000fe40003f2e000 */
[----:B------:R-:W-:Y:S02]  /*03f0*/  FSETP.GEU.AND P2, PT, R0, R9, PT ;  /* 0x000000090000720b */ /* 0x000fe40003f4e000 */
[----:B------:R-:W-:Y:S02]  /*0400*/  @!P3 FSEL R8, R8, R5, !P1 ;  /* 0x000000050808b208 */ /* 0x000fe40004800000 */
[----:B------:R-:W-:Y:S01]  /*0410*/  @!P4 FSEL R9, R9, R0, !P2 ;  /* 0x000000000909c208 */ /* 0x000fe20005000000 */
[----:B----4-:R-:W-:Y:S01]  /*0420*/  FADD R10, R10, R14 ;  /* 0x0000000e0a0a7221 */ /* 0x010fe20000000000 */
[----:B------:R-:W-:Y:S01]  /*0430*/  FSEL R3, R8, RZ, !P0 ;  /* 0x000000ff08037208 */ /* 0x000fe20004000000 */
[----:B------:R-:W-:Y:S01]  /*0440*/  FADD R11, R11, R15 ;  /* 0x0000000f0b0b7221 */ /* 0x000fe20000000000 */
[----:B------:R-:W-:-:S02]  /*0450*/  FSEL R0, R9, RZ, !P0 ;  /* 0x000000ff09007208 */ /* 0x000fc40004000000 */
[C---:B------:R-:W-:Y:S01]  /*0460*/  FSETP.GEU.AND P0, PT, R10.reuse, -R3, PT ;  /* 0x800000030a00720b */ /* 0x040fe20003f0e000 */
[----:B------:R-:W-:Y:S01]  /*0470*/  FADD R3, R10, R3 ;  /* 0x000000030a037221 */ /* 0x000fe20000000000 */
[C---:B------:R-:W-:Y:S01]  /*0480*/  FSETP.GEU.AND P1, PT, R11.reuse, -R0, PT ;  /* 0x800000000b00720b */ /* 0x040fe20003f2e000 */
[----:B------:R-:W-:-:S03]  /*0490*/  FADD R2, R11, R0 ;  /* 0x000000000b027221 */ /* 0x000fc60000000000 */
[----:B------:R-:W-:Y:S02]  /*04a0*/  FSEL R4, R3, RZ, P0 ;  /* 0x000000ff03047208 */ /* 0x000fe40000000000 */
[----:B------:R-:W-:-:S05]  /*04b0*/  FSEL R5, R2, RZ, P1 ;  /* 0x000000ff02057208 */ /* 0x000fca0000800000 */
[----:B------:R-:W-:Y:S01]  /*04c0*/  STG.E.64 desc[UR4][R12.64], R4 ;  /* 0x000000040c007986 */ /* 0x000fe2000c101b04 */
[----:B------:R-:W-:Y:S05]  /*04d0*/  EXIT ;  /* 0x000000000000794d */ /* 0x000fea0003800000 */
.L_x_0:
[----:B------:R-:W-:-:S00]  /*04e0*/  BRA `(.L_x_0) ;  /* 0xfffffffc00fc7947 */ /* 0x000fc0000383ffff */
[----:B------:R-:W-:-:S00]  /*04f0*/  NOP ;  /* 0x0000000000007918 */ /* 0x000fc00000000000 */
        /* <DEDUP_REMOVED lines=8> */
.L_x_1:


//--------------------- .nv.constant0.triton_poi_fused_add_constant_pad_nd_convolution_max_pool2d_with_indices_relu_15 --------------------------
	.section	.nv.constant0.triton_poi_fused_add_constant_pad_nd_convolution_max_pool2d_with_indices_relu_15,"a",@progbits
	.sectionflags	@""
	.align	4
.nv.constant0.triton_poi_fused_add_constant_pad_nd_convolution_max_pool2d_with_indices_relu_15:
	.zero		556
